//
// Generated by NVIDIA NVVM Compiler
//
// Compiler Build ID: CL-36424714
// Cuda compilation tools, release 13.0, V13.0.88
// Based on NVVM 20.0.0
//

.version 9.0
.target sm_100
.address_size 64

	// .globl	_Z12computeOnGPUPiS_S_S_S_m

.visible .entry _Z12computeOnGPUPiS_S_S_S_m(
	.param .u64 .ptr .align 1 _Z12computeOnGPUPiS_S_S_S_m_param_0,
	.param .u64 .ptr .align 1 _Z12computeOnGPUPiS_S_S_S_m_param_1,
	.param .u64 .ptr .align 1 _Z12computeOnGPUPiS_S_S_S_m_param_2,
	.param .u64 .ptr .align 1 _Z12computeOnGPUPiS_S_S_S_m_param_3,
	.param .u64 .ptr .align 1 _Z12computeOnGPUPiS_S_S_S_m_param_4,
	.param .u64 _Z12computeOnGPUPiS_S_S_S_m_param_5
)
{
	.reg .pred 	%p<4>;
	.reg .b32 	%r<17>;
	.reg .b64 	%rd<19>;

	ld.param.u64 	%rd1, [_Z12computeOnGPUPiS_S_S_S_m_param_0];
	ld.param.u64 	%rd2, [_Z12computeOnGPUPiS_S_S_S_m_param_1];
	ld.param.u64 	%rd3, [_Z12computeOnGPUPiS_S_S_S_m_param_2];
	ld.param.u64 	%rd5, [_Z12computeOnGPUPiS_S_S_S_m_param_3];
	ld.param.u64 	%rd6, [_Z12computeOnGPUPiS_S_S_S_m_param_4];
	ld.param.u64 	%rd4, [_Z12computeOnGPUPiS_S_S_S_m_param_5];
	cvta.to.global.u64 	%rd7, %rd6;
	cvta.to.global.u64 	%rd8, %rd5;
	ld.global.u32 	%r3, [%rd8];
	ld.global.u32 	%r5, [%rd7];
	mov.u32 	%r6, %ctaid.x;
	mov.u32 	%r7, %ntid.x;
	mov.u32 	%r8, %tid.x;
	mad.lo.s32 	%r1, %r6, %r7, %r8;
	mov.u32 	%r9, %ctaid.y;
	mov.u32 	%r10, %ntid.y;
	mov.u32 	%r11, %tid.y;
	mad.lo.s32 	%r12, %r9, %r10, %r11;
	setp.ge.s32 	%p1, %r1, %r5;
	setp.ge.s32 	%p2, %r12, %r3;
	or.pred  	%p3, %p1, %p2;
	@%p3 bra 	$L__BB0_2;
	cvta.to.global.u64 	%rd9, %rd1;
	cvta.to.global.u64 	%rd10, %rd2;
	cvta.to.global.u64 	%rd11, %rd3;
	cvt.u64.u32 	%rd12, %r12;
	mad.lo.s64 	%rd13, %rd4, %rd12, %rd9;
	mul.wide.s32 	%rd14, %r1, 4;
	add.s64 	%rd15, %rd13, %rd14;
	mul.wide.u32 	%rd16, %r12, 4;
	add.s64 	%rd17, %rd11, %rd16;
	ld.global.u32 	%r13, [%rd15];
	add.s64 	%rd18, %rd10, %rd14;
	ld.global.u32 	%r14, [%rd18];
	mul.lo.s32 	%r15, %r14, %r13;
	atom.global.add.u32 	%r16, [%rd17], %r15;
$L__BB0_2:
	ret;

}


// ===== COMPILED SASS (sm_100) =====

	.target	sm_100

	.elftype	@"ET_EXEC"


//--------------------- .note.nv.tkinfo           --------------------------
	.section	.note.nv.tkinfo,"",@"SHT_NOTE"
	.sectionflags	@"SHF_NOTE_NV_TKINFO"
	.tkinfo
        /*0018*/ 	.word	0x00000002
        /*0030*/ 	.string	""
        /*0030*/ 	.string	"ptxas"
        /*0030*/ 	.string	"Cuda compilation tools, release 13.0, V13.0.88"
        /*0030*/ 	.string	"Build cuda_13.0.r13.0/compiler.36424714_0"
        /*0030*/ 	.string	"-arch sm_100 -m 64 "



//--------------------- .note.nv.cuinfo           --------------------------
	.section	.note.nv.cuinfo,"",@"SHT_NOTE"
	.sectionflags	@"SHF_NOTE_NV_CUINFO"
        /*0018*/ 	.short	0x0002
        /*001a*/ 	.short	0x0064
        /*001c*/ 	.short	0x0082
	.zero		2


//--------------------- .nv.info                  --------------------------
	.section	.nv.info,"",@"SHT_CUDA_INFO"
	.align	4


	//----- nvinfo : EIATTR_REGCOUNT
	.align		4
        /*0000*/ 	.byte	0x04, 0x2f
        /*0002*/ 	.short	(.L_1 - .L_0)
	.align		4
.L_0:
        /*0004*/ 	.word	index@(_Z12computeOnGPUPiS_S_S_S_m)
        /*0008*/ 	.word	0x0000000e


	//----- nvinfo : EIATTR_FRAME_SIZE
	.align		4
.L_1:
        /*000c*/ 	.byte	0x04, 0x11
        /*000e*/ 	.short	(.L_3 - .L_2)
	.align		4
.L_2:
        /*0010*/ 	.word	index@(_Z12computeOnGPUPiS_S_S_S_m)
        /*0014*/ 	.word	0x00000000


	//----- nvinfo : EIATTR_MIN_STACK_SIZE
	.align		4
.L_3:
        /*0018*/ 	.byte	0x04, 0x12
        /*001a*/ 	.short	(.L_5 - .L_4)
	.align		4
.L_4:
        /*001c*/ 	.word	index@(_Z12computeOnGPUPiS_S_S_S_m)
        /*0020*/ 	.word	0x00000000
.L_5:


//--------------------- .nv.compat                --------------------------
	.section	.nv.compat,"",@"SHT_CUDA_COMPAT_INFO"
	.align	4
        /*0000*/ 	.byte	0x02, 0x09, 0x00, 0x00, 0x02, 0x02, 0x01, 0x00, 0x02, 0x05, 0x05, 0x00, 0x03, 0x07, 0x01, 0x01
        /*0010*/ 	.byte	0x02, 0x03, 0x00, 0x00, 0x02, 0x06, 0x01, 0x00, 0x04, 0x0b, 0x08, 0x00, 0x09, 0x00, 0x00, 0x00
        /*0020*/ 	.byte	0x00, 0x00, 0x00, 0x00


//--------------------- .nv.info._Z12computeOnGPUPiS_S_S_S_m --------------------------
	.section	.nv.info._Z12computeOnGPUPiS_S_S_S_m,"",@"SHT_CUDA_INFO"
	.sectionflags	@""
	.align	4


	//----- nvinfo : EIATTR_CUDA_API_VERSION
	.align		4
        /*0000*/ 	.byte	0x04, 0x37
        /*0002*/ 	.short	(.L_7 - .L_6)
.L_6:
        /*0004*/ 	.word	0x00000082


	//----- nvinfo : EIATTR_KPARAM_INFO
	.align		4
.L_7:
        /*0008*/ 	.byte	0x04, 0x17
        /*000a*/ 	.short	(.L_9 - .L_8)
.L_8:
        /*000c*/ 	.word	0x00000000
        /*0010*/ 	.short	0x0005
        /*0012*/ 	.short	0x0028
        /*0014*/ 	.byte	0x00, 0xf0, 0x21, 0x00


	//----- nvinfo : EIATTR_KPARAM_INFO
	.align		4
.L_9:
        /*0018*/ 	.byte	0x04, 0x17
        /*001a*/ 	.short	(.L_11 - .L_10)
.L_10:
        /*001c*/ 	.word	0x00000000
        /*0020*/ 	.short	0x0004
        /*0022*/ 	.short	0x0020
        /*0024*/ 	.byte	0x00, 0xf5, 0x21, 0x00


	//----- nvinfo : EIATTR_KPARAM_INFO
	.align		4
.L_11:
        /*0028*/ 	.byte	0x04, 0x17
        /*002a*/ 	.short	(.L_13 - .L_12)
.L_12:
        /*002c*/ 	.word	0x00000000
        /*0030*/ 	.short	0x0003
        /*0032*/ 	.short	0x0018
        /*0034*/ 	.byte	0x00, 0xf5, 0x21, 0x00


	//----- nvinfo : EIATTR_KPARAM_INFO
	.align		4
.L_13:
        /*0038*/ 	.byte	0x04, 0x17
        /*003a*/ 	.short	(.L_15 - .L_14)
.L_14:
        /*003c*/ 	.word	0x00000000
        /*0040*/ 	.short	0x0002
        /*0042*/ 	.short	0x0010
        /*0044*/ 	.byte	0x00, 0xf5, 0x21, 0x00


	//----- nvinfo : EIATTR_KPARAM_INFO
	.align		4
.L_15:
        /*0048*/ 	.byte	0x04, 0x17
        /*004a*/ 	.short	(.L_17 - .L_16)
.L_16:
        /*004c*/ 	.word	0x00000000
        /*0050*/ 	.short	0x0001
        /*0052*/ 	.short	0x0008
        /*0054*/ 	.byte	0x00, 0xf5, 0x21, 0x00


	//----- nvinfo : EIATTR_KPARAM_INFO
	.align		4
.L_17:
        /*0058*/ 	.byte	0x04, 0x17
        /*005a*/ 	.short	(.L_19 - .L_18)
.L_18:
        /*005c*/ 	.word	0x00000000
        /*0060*/ 	.short	0x0000
        /*0062*/ 	.short	0x0000
        /*0064*/ 	.byte	0x00, 0xf5, 0x21, 0x00


	//----- nvinfo : EIATTR_SPARSE_MMA_MASK
	.align		4
.L_19:
        /*0068*/ 	.byte	0x03, 0x50
        /*006a*/ 	.short	0x0000


	//----- nvinfo : EIATTR_MAXREG_COUNT
	.align		4
        /*006c*/ 	.byte	0x03, 0x1b
        /*006e*/ 	.short	0x00ff


	//----- nvinfo : EIATTR_MERCURY_ISA_VERSION
	.align		4
        /*0070*/ 	.byte	0x03, 0x5f
        /*0072*/ 	.short	0x0101


	//----- nvinfo : EIATTR_VRC_CTA_INIT_COUNT
	.align		4
        /*0074*/ 	.byte	0x02, 0x4a
	.zero		1
	.zero		1


	//----- nvinfo : EIATTR_EXIT_INSTR_OFFSETS
	.align		4
        /*0078*/ 	.byte	0x04, 0x1c
        /*007a*/ 	.short	(.L_21 - .L_20)


	//   ....[0]....
.L_20:
        /*007c*/ 	.word	0x00000100


	//   ....[1]....
        /*0080*/ 	.word	0x000001e0


	//----- nvinfo : EIATTR_CBANK_PARAM_SIZE
	.align		4
.L_21:
        /*0084*/ 	.byte	0x03, 0x19
        /*0086*/ 	.short	0x0030


	//----- nvinfo : EIATTR_PARAM_CBANK
	.align		4
        /*0088*/ 	.byte	0x04, 0x0a
        /*008a*/ 	.short	(.L_23 - .L_22)
	.align		4
.L_22:
        /*008c*/ 	.word	index@(.nv.constant0._Z12computeOnGPUPiS_S_S_S_m)
        /*0090*/ 	.short	0x0380
        /*0092*/ 	.short	0x0030


	//----- nvinfo : EIATTR_SW_WAR
	.align		4
.L_23:
        /*0094*/ 	.byte	0x04, 0x36
        /*0096*/ 	.short	(.L_25 - .L_24)
.L_24:
        /*0098*/ 	.word	0x00000008
.L_25:


//--------------------- .nv.callgraph             --------------------------
	.section	.nv.callgraph,"",@"SHT_CUDA_CALLGRAPH"
	.align	4
	.sectionentsize	8
	.align		4
        /*0000*/ 	.word	0x00000000
	.align		4
        /*0004*/ 	.word	0xffffffff
	.align		4
        /*0008*/ 	.word	0x00000000
	.align		4
        /*000c*/ 	.word	0xfffffffe
	.align		4
        /*0010*/ 	.word	0x00000000
	.align		4
        /*0014*/ 	.word	0xfffffffd
	.align		4
        /*0018*/ 	.word	0x00000000
	.align		4
        /*001c*/ 	.word	0xfffffffc


//--------------------- .text._Z12computeOnGPUPiS_S_S_S_m --------------------------
	.section	.text._Z12computeOnGPUPiS_S_S_S_m,"ax",@progbits
	.align	128
        .global         _Z12computeOnGPUPiS_S_S_S_m
        .type           _Z12computeOnGPUPiS_S_S_S_m,@function
        .size           _Z12computeOnGPUPiS_S_S_S_m,(.L_x_1 - _Z12computeOnGPUPiS_S_S_S_m)
        .other          _Z12computeOnGPUPiS_S_S_S_m,@"STO_CUDA_ENTRY STV_DEFAULT"
_Z12computeOnGPUPiS_S_S_S_m:
.text._Z12computeOnGPUPiS_S_S_S_m:
[----:B------:R-:W-:Y:S08]  /*0000*/  LDC R1, c[0x0][0x37c] ;  /* 0x0000df00ff017b82 */ /* 0x000ff00000000800 */
[----:B------:R-:W0:Y:S01]  /*0010*/  LDC.64 R2, c[0x0][0x398] ;  /* 0x0000e600ff027b82 */ /* 0x000e220000000a00 */
[----:B------:R-:W0:Y:S07]  /*0020*/  LDCU.64 UR4, c[0x0][0x358] ;  /* 0x00006b00ff0477ac */ /* 0x000e2e0008000a00 */
[----:B------:R-:W1:Y:S01]  /*0030*/  LDC.64 R4, c[0x0][0x3a0] ;  /* 0x0000e800ff047b82 */ /* 0x000e620000000a00 */
[----:B0-----:R-:W2:Y:S04]  /*0040*/  LDG.E R2, desc[UR4][R2.64] ;  /* 0x0000000402027981 */ /* 0x001ea8000c1e1900 */
[----:B-1----:R-:W3:Y:S03]  /*0050*/  LDG.E R4, desc[UR4][R4.64] ;  /* 0x0000000404047981 */ /* 0x002ee6000c1e1900 */
[----:B------:R-:W0:Y:S01]  /*0060*/  LDC R9, c[0x0][0x360] ;  /* 0x0000d800ff097b82 */ /* 0x000e220000000800 */
[----:B------:R-:W1:Y:S01]  /*0070*/  S2R R6, SR_TID.Y ;  /* 0x0000000000067919 */ /* 0x000e620000002200 */
[----:B------:R-:W0:Y:S06]  /*0080*/  S2R R0, SR_TID.X ;  /* 0x0000000000007919 */ /* 0x000e2c0000002100 */
[----:B------:R-:W1:Y:S08]  /*0090*/  S2UR UR7, SR_CTAID.Y ;  /* 0x00000000000779c3 */ /* 0x000e700000002600 */
[----:B------:R-:W1:Y:S08]  /*00a0*/  LDC R11, c[0x0][0x364] ;  /* 0x0000d900ff0b7b82 */ /* 0x000e700000000800 */
[----:B------:R-:W0:Y:S01]  /*00b0*/  S2UR UR6, SR_CTAID.X ;  /* 0x00000000000679c3 */ /* 0x000e220000002500 */
[----:B-1----:R-:W-:-:S02]  /*00c0*/  IMAD R11, R11, UR7, R6 ;  /* 0x000000070b0b7c24 */ /* 0x002fc4000f8e0206 */
[----:B0-----:R-:W-:-:S03]  /*00d0*/  IMAD R9, R9, UR6, R0 ;  /* 0x0000000609097c24 */ /* 0x001fc6000f8e0200 */
[----:B--2---:R-:W-:-:S04]  /*00e0*/  ISETP.GE.AND P0, PT, R11, R2, PT ;  /* 0x000000020b00720c */ /* 0x004fc80003f06270 */
[----:B---3--:R-:W-:-:S13]  /*00f0*/  ISETP.GE.OR P0, PT, R9, R4, P0 ;  /* 0x000000040900720c */ /* 0x008fda0000706670 */
[----:B------:R-:W-:Y:S05]  /*0100*/  @P0 EXIT ;  /* 0x000000000000094d */ /* 0x000fea0003800000 */
[----:B------:R-:W0:Y:S01]  /*0110*/  LDC.64 R2, c[0x0][0x380] ;  /* 0x0000e000ff027b82 */ /* 0x000e220000000a00 */
[----:B------:R-:W0:Y:S07]  /*0120*/  LDCU.64 UR6, c[0x0][0x3a8] ;  /* 0x00007500ff0677ac */ /* 0x000e2e0008000a00 */
[----:B------:R-:W1:Y:S08]  /*0130*/  LDC.64 R6, c[0x0][0x388] ;  /* 0x0000e200ff067b82 */ /* 0x000e700000000a00 */
[----:B------:R-:W2:Y:S01]  /*0140*/  LDC.64 R4, c[0x0][0x390] ;  /* 0x0000e400ff047b82 */ /* 0x000ea20000000a00 */
[----:B0-----:R-:W-:-:S04]  /*0150*/  IMAD.WIDE.U32 R2, R11, UR6, R2 ;  /* 0x000000060b027c25 */ /* 0x001fc8000f8e0002 */
[----:B------:R-:W-:Y:S02]  /*0160*/  IMAD R3, R11, UR7, R3 ;  /* 0x000000070b037c24 */ /* 0x000fe4000f8e0203 */
[----:B-1----:R-:W-:-:S04]  /*0170*/  IMAD.WIDE R6, R9, 0x4, R6 ;  /* 0x0000000409067825 */ /* 0x002fc800078e0206 */
[----:B------:R-:W-:Y:S02]  /*0180*/  IMAD.WIDE R2, R9, 0x4, R2 ;  /* 0x0000000409027825 */ /* 0x000fe400078e0202 */
[----:B------:R-:W3:Y:S04]  /*0190*/  LDG.E R7, desc[UR4][R6.64] ;  /* 0x0000000406077981 */ /* 0x000ee8000c1e1900 */
[----:B------:R-:W3:Y:S01]  /*01a0*/  LDG.E R2, desc[UR4][R2.64] ;  /* 0x0000000402027981 */ /* 0x000ee2000c1e1900 */
[----:B--2---:R-:W-:-:S04]  /*01b0*/  IMAD.WIDE.U32 R4, R11, 0x4, R4 ;  /* 0x000000040b047825 */ /* 0x004fc800078e0004 */
[----:B---3--:R-:W-:-:S05]  /*01c0*/  IMAD R9, R2, R7, RZ ;  /* 0x0000000702097224 */ /* 0x008fca00078e02ff */
[----:B------:R-:W-:Y:S01]  /*01d0*/  REDG.E.ADD.STRONG.GPU desc[UR4][R4.64], R9 ;  /* 0x000000090400798e */ /* 0x000fe2000c12e104 */
[----:B------:R-:W-:Y:S05]  /*01e0*/  EXIT ;  /* 0x000000000000794d */ /* 0x000fea0003800000 */
.L_x_0:
[----:B------:R-:W-:-:S00]  /*01f0*/  BRA `(.L_x_0) ;  /* 0xfffffffc00fc7947 */ /* 0x000fc0000383ffff */
[----:B------:R-:W-:-:S00]  /*0200*/  NOP ;  /* 0x0000000000007918 */ /* 0x000fc00000000000 */
[----:B------:R-:W-:-:S00]  /*0210*/  NOP ;  /* 0x0000000000007918 */ /* 0x000fc00000000000 */
[----:B------:R-:W-:-:S00]  /*0220*/  NOP ;  /* 0x0000000000007918 */ /* 0x000fc00000000000 */
[----:B------:R-:W-:-:S00]  /*0230*/  NOP ;  /* 0x0000000000007918 */ /* 0x000fc00000000000 */
[----:B------:R-:W-:-:S00]  /*0240*/  NOP ;  /* 0x0000000000007918 */ /* 0x000fc00000000000 */
[----:B------:R-:W-:-:S00]  /*0250*/  NOP ;  /* 0x0000000000007918 */ /* 0x000fc00000000000 */
[----:B------:R-:W-:-:S00]  /*0260*/  NOP ;  /* 0x0000000000007918 */ /* 0x000fc00000000000 */
[----:B------:R-:W-:-:S00]  /*0270*/  NOP ;  /* 0x0000000000007918 */ /* 0x000fc00000000000 */
.L_x_1:


//--------------------- .nv.shared.reserved.0     --------------------------
	.section	.nv.shared.reserved.0,"aw",@nobits
	.weak		__nv_reservedSMEM_offset_0_alias
	.size		__nv_reservedSMEM_offset_0_alias, 0, 64
	.other		__nv_reservedSMEM_offset_0_alias,@"STO_CUDA_RESERVED_SHARED STV_DEFAULT"
__nv_reservedSMEM_offset_0_alias:
	.zero		0
	.zero		64


//--------------------- .nv.constant0._Z12computeOnGPUPiS_S_S_S_m --------------------------
	.section	.nv.constant0._Z12computeOnGPUPiS_S_S_S_m,"a",@progbits
	.sectionflags	@""
	.align	4
.nv.constant0._Z12computeOnGPUPiS_S_S_S_m:
	.zero		944


//--------------------- SYMBOLS --------------------------

	.type		.nv.reservedSmem.offset0,@object
	.size		.nv.reservedSmem.offset0,0x4
